	.headerflags	@"EF_CUDA_TEXMODE_UNIFIED EF_CUDA_64BIT_ADDRESS EF_CUDA_ACCELERATORS EF_CUDA_SM90 EF_CUDA_VIRTUAL_SM(EF_CUDA_SM90)"
	.elftype	@"ET_EXEC"


//--------------------- .nv.info                  --------------------------
	.section	.nv.info,"",@"SHT_CUDA_INFO"
	.align	4


	//----- nvinfo : EIATTR_REGCOUNT
	.align		4
        /*0000*/ 	.byte	0x04, 0x2f
        /*0002*/ 	.short	(.L_2 - .L_1)
	.align		4
.L_1:
        /*0004*/ 	.word	index@(triton_poi_fused_native_group_norm_relu_4)
        /*0008*/ 	.word	0x00000020


	//----- nvinfo : EIATTR_MIN_STACK_SIZE
	.align		4
.L_2:
        /*000c*/ 	.byte	0x04, 0x12
        /*000e*/ 	.short	(.L_4 - .L_3)
	.align		4
.L_3:
        /*0010*/ 	.word	index@(triton_poi_fused_native_group_norm_relu_4)
        /*0014*/ 	.word	0x00000000


	//----- nvinfo : EIATTR_FRAME_SIZE
	.align		4
.L_4:
        /*0018*/ 	.byte	0x04, 0x11
        /*001a*/ 	.short	(.L_6 - .L_5)
	.align		4
.L_5:
        /*001c*/ 	.word	index@(triton_poi_fused_native_group_norm_relu_4)
        /*0020*/ 	.word	0x00000000


	//----- nvinfo : EIATTR_MIN_STACK_SIZE
	.align		4
.L_6:
        /*0024*/ 	.byte	0x04, 0x12
        /*0026*/ 	.short	(.L_8 - .L_7)
	.align		4
.L_7:
        /*0028*/ 	.word	index@(triton_poi_fused_native_group_norm_relu_4)
        /*002c*/ 	.word	0x00000000
.L_8:


//--------------------- .nv.info.triton_poi_fused_native_group_norm_relu_4 --------------------------
	.section	.nv.info.triton_poi_fused_native_group_norm_relu_4,"",@"SHT_CUDA_INFO"
	.sectionflags	@""
	.align	4


	//----- nvinfo : EIATTR_CUDA_API_VERSION
	.align		4
        /*0000*/ 	.byte	0x04, 0x37
        /*0002*/ 	.short	(.L_10 - .L_9)
.L_9:
        /*0004*/ 	.word	0x0000007c


	//----- nvinfo : EIATTR_KPARAM_INFO
	.align		4
.L_10:
        /*0008*/ 	.byte	0x04, 0x17
        /*000a*/ 	.short	(.L_12 - .L_11)
.L_11:
        /*000c*/ 	.word	0x00000000
        /*0010*/ 	.short	0x0006
        /*0012*/ 	.short	0x0030
        /*0014*/ 	.byte	0x00, 0xf0, 0x11, 0x00


	//----- nvinfo : EIATTR_KPARAM_INFO
	.align		4
.L_12:
        /*0018*/ 	.byte	0x04, 0x17
        /*001a*/ 	.short	(.L_14 - .L_13)
.L_13:
        /*001c*/ 	.word	0x00000000
        /*0020*/ 	.short	0x0005
        /*0022*/ 	.short	0x0028
        /*0024*/ 	.byte	0x00, 0xf4, 0x21, 0x00


	//----- nvinfo : EIATTR_KPARAM_INFO
	.align		4
.L_14:
        /*0028*/ 	.byte	0x04, 0x17
        /*002a*/ 	.short	(.L_16 - .L_15)
.L_15:
        /*002c*/ 	.word	0x00000000
        /*0030*/ 	.short	0x0004
        /*0032*/ 	.short	0x0020
        /*0034*/ 	.byte	0x00, 0xf4, 0x21, 0x00


	//----- nvinfo : EIATTR_KPARAM_INFO
	.align		4
.L_16:
        /*0038*/ 	.byte	0x04, 0x17
        /*003a*/ 	.short	(.L_18 - .L_17)
.L_17:
        /*003c*/ 	.word	0x00000000
        /*0040*/ 	.short	0x0003
        /*0042*/ 	.short	0x0018
        /*0044*/ 	.byte	0x00, 0xf4, 0x21, 0x00


	//----- nvinfo : EIATTR_KPARAM_INFO
	.align		4
.L_18:
        /*0048*/ 	.byte	0x04, 0x17
        /*004a*/ 	.short	(.L_20 - .L_19)
.L_19:
        /*004c*/ 	.word	0x00000000
        /*0050*/ 	.short	0x0002
        /*0052*/ 	.short	0x0010
        /*0054*/ 	.byte	0x00, 0xf4, 0x21, 0x00


	//----- nvinfo : EIATTR_KPARAM_INFO
	.align		4
.L_20:
        /*0058*/ 	.byte	0x04, 0x17
        /*005a*/ 	.short	(.L_22 - .L_21)
.L_21:
        /*005c*/ 	.word	0x00000000
        /*0060*/ 	.short	0x0001
        /*0062*/ 	.short	0x0008
        /*0064*/ 	.byte	0x00, 0xf4, 0x21, 0x00


	//----- nvinfo : EIATTR_KPARAM_INFO
	.align		4
.L_22:
        /*0068*/ 	.byte	0x04, 0x17
        /*006a*/ 	.short	(.L_24 - .L_23)
.L_23:
        /*006c*/ 	.word	0x00000000
        /*0070*/ 	.short	0x0000
        /*0072*/ 	.short	0x0000
        /*0074*/ 	.byte	0x00, 0xf4, 0x21, 0x00


	//----- nvinfo : EIATTR_SPARSE_MMA_MASK
	.align		4
.L_24:
        /*0078*/ 	.byte	0x03, 0x50
        /*007a*/ 	.short	0x0000


	//----- nvinfo : EIATTR_MAXREG_COUNT
	.align		4
        /*007c*/ 	.byte	0x03, 0x1b
        /*007e*/ 	.short	0x00ff


	//----- nvinfo : EIATTR_EXIT_INSTR_OFFSETS
	.align		4
        /*0080*/ 	.byte	0x04, 0x1c
        /*0082*/ 	.short	(.L_26 - .L_25)


	//   ....[0]....
.L_25:
        /*0084*/ 	.word	0x00000610


	//----- nvinfo : EIATTR_REQNTID
	.align		4
.L_26:
        /*0088*/ 	.byte	0x04, 0x10
        /*008a*/ 	.short	(.L_28 - .L_27)
.L_27:
        /*008c*/ 	.word	0x00000080
        /*0090*/ 	.word	0x00000001
        /*0094*/ 	.word	0x00000001


	//----- nvinfo : EIATTR_CBANK_PARAM_SIZE
	.align		4
.L_28:
        /*0098*/ 	.byte	0x03, 0x19
        /*009a*/ 	.short	0x0034


	//----- nvinfo : EIATTR_PARAM_CBANK
	.align		4
        /*009c*/ 	.byte	0x04, 0x0a
        /*009e*/ 	.short	(.L_30 - .L_29)
	.align		4
.L_29:
        /*00a0*/ 	.word	index@(.nv.constant0.triton_poi_fused_native_group_norm_relu_4)
        /*00a4*/ 	.short	0x0210
        /*00a6*/ 	.short	0x0034


	//----- nvinfo : EIATTR_SW_WAR
	.align		4
.L_30:
        /*00a8*/ 	.byte	0x04, 0x36
        /*00aa*/ 	.short	(.L_32 - .L_31)
.L_31:
        /*00ac*/ 	.word	0x00000008
.L_32:


//--------------------- .nv.callgraph             --------------------------
	.section	.nv.callgraph,"",@"SHT_CUDA_CALLGRAPH"
	.align	4
	.sectionentsize	8
	.align		4
        /*0000*/ 	.word	0x00000000
	.align		4
        /*0004*/ 	.word	0xffffffff
	.align		4
        /*0008*/ 	.word	0x00000000
	.align		4
        /*000c*/ 	.word	0xfffffffe
	.align		4
        /*0010*/ 	.word	0x00000000
	.align		4
        /*0014*/ 	.word	0xfffffffd
	.align		4
        /*0018*/ 	.word	0x00000000
	.align		4
        /*001c*/ 	.word	0xfffffffc


//--------------------- .nv.constant4             --------------------------
	.section	.nv.constant4,"a",@progbits
	.align	8
	.align		8
.nv.constant4:
        /*0000*/ 	.dword	_$_str


//--------------------- .text.triton_poi_fused_native_group_norm_relu_4 --------------------------
	.section	.text.triton_poi_fused_native_group_norm_relu_4,"ax",@progbits
	.align	128
        .global         triton_poi_fused_native_group_norm_relu_4
        .type           triton_poi_fused_native_group_norm_relu_4,@function
        .size           triton_poi_fused_native_group_norm_relu_4,(.L_x_1 - triton_poi_fused_native_group_norm_relu_4)
        .other          triton_poi_fused_native_group_norm_relu_4,@"STO_CUDA_ENTRY STV_DEFAULT"
triton_poi_fused_native_group_norm_relu_4:
.text.triton_poi_fused_native_group_norm_relu_4:
[----:B------:R-:W-:Y:S01]  /*0000*/  LDC R1, c[0x0][0x28] ;  /* 0x00000a00ff017b82 */ /* 0x000fe20000000800 */
[----:B------:R-:W1:Y:S07]  /*0010*/  S2R R0, SR_TID.X ;  /* 0x0000000000007919 */ /* 0x000e6e0000002100 */
[----:B------:R-:W2:Y:S01]  /*0020*/  LDC.64 R4, c[0x0][0x220] ;  /* 0x00008800ff047b82 */ /* 0x000ea20000000a00 */
[----:B------:R-:W-:Y:S01]  /*0030*/  ULDC.64 UR4, c[0x0][0x208] ;  /* 0x0000820000047ab9 */ /* 0x000fe20000000a00 */
[----:B------:R-:W3:Y:S06]  /*0040*/  S2R R19, SR_CTAID.X ;  /* 0x0000000000137919 */ /* 0x000eec0000002500 */
[----:B------:R-:W4:Y:S08]  /*0050*/  LDC.64 R8, c[0x0][0x218] ;  /* 0x00008600ff087b82 */ /* 0x000f300000000a00 */
[----:B------:R-:W5:Y:S08]  /*0060*/  LDC.64 R14, c[0x0][0x210] ;  /* 0x00008400ff0e7b82 */ /* 0x000f700000000a00 */
[----:B------:R-:W5:Y:S01]  /*0070*/  LDC.64 R2, c[0x0][0x228] ;  /* 0x00008a00ff027b82 */ /* 0x000f620000000a00 */
[----:B-1----:R-:W-:-:S07]  /*0080*/  SHF.L.U32 R0, R0, 0x2, RZ ;  /* 0x0000000200007819 */ /* 0x002fce00000006ff */
[----:B------:R-:W1:Y:S01]  /*0090*/  LDC.64 R12, c[0x0][0x230] ;  /* 0x00008c00ff0c7b82 */ /* 0x000e620000000a00 */
[----:B---3--:R-:W-:Y:S02]  /*00a0*/  SHF.R.S32.HI R6, RZ, 0x15, R19 ;  /* 0x00000015ff067819 */ /* 0x008fe40000011413 */
[----:B------:R-:W-:Y:S02]  /*00b0*/  LOP3.LUT R0, R0, 0x1fc, RZ, 0xc0, !PT ;  /* 0x000001fc00007812 */ /* 0x000fe400078ec0ff */
[----:B------:R-:W-:Y:S02]  /*00c0*/  SGXT R6, R6, 0x1 ;  /* 0x000000010606781a */ /* 0x000fe40000000200 */
[----:B------:R-:W-:-:S04]  /*00d0*/  LEA R19, R19, R0, 0xa ;  /* 0x0000000013137211 */ /* 0x000fc800078e50ff */
[CC--:B------:R-:W-:Y:S02]  /*00e0*/  LEA.HI R0, R6.reuse, R19.reuse, RZ, 0xb ;  /* 0x0000001306007211 */ /* 0x0c0fe400078f58ff */
[C---:B------:R-:W-:Y:S02]  /*00f0*/  LEA.HI R7, R6.reuse, R19, RZ, 0xa ;  /* 0x0000001306077211 */ /* 0x040fe400078f50ff */
[----:B------:R-:W-:Y:S02]  /*0100*/  SHF.R.S32.HI R29, RZ, 0xb, R0 ;  /* 0x0000000bff1d7819 */ /* 0x000fe40000011400 */
[----:B------:R-:W-:Y:S02]  /*0110*/  IADD3 R0, R19, 0x200, RZ ;  /* 0x0000020013007810 */ /* 0x000fe40007ffe0ff */
[----:B------:R-:W-:Y:S01]  /*0120*/  SHF.R.S32.HI R7, RZ, 0xa, R7 ;  /* 0x0000000aff077819 */ /* 0x000fe20000011407 */
[----:B--2---:R-:W-:Y:S01]  /*0130*/  IMAD.WIDE R20, R29, 0x4, R4 ;  /* 0x000000041d147825 */ /* 0x004fe200078e0204 */
[----:B------:R-:W-:-:S04]  /*0140*/  LEA.HI R11, R6, R0, RZ, 0xb ;  /* 0x00000000060b7211 */ /* 0x000fc800078f58ff */
[----:B------:R-:W-:Y:S01]  /*0150*/  SHF.R.S32.HI R11, RZ, 0xb, R11 ;  /* 0x0000000bff0b7819 */ /* 0x000fe2000001140b */
[----:B------:R2:W3:Y:S01]  /*0160*/  LDG.E.EL R20, desc[UR4][R20.64] ;  /* 0x0000000414147981 */ /* 0x0004e2000c2e1900 */
[----:B------:R-:W-:Y:S01]  /*0170*/  LEA.HI R10, R7, R7, RZ, 0x6 ;  /* 0x00000007070a7211 */ /* 0x000fe200078f30ff */
[----:B----4-:R-:W-:-:S03]  /*0180*/  IMAD.WIDE R28, R29, 0x4, R8 ;  /* 0x000000041d1c7825 */ /* 0x010fc600078e0208 */
[----:B------:R-:W-:Y:S01]  /*0190*/  LOP3.LUT R16, R10, 0xffffffc0, RZ, 0xc0, !PT ;  /* 0xffffffc00a107812 */ /* 0x000fe200078ec0ff */
[----:B------:R-:W-:Y:S01]  /*01a0*/  IMAD.WIDE R26, R11, 0x4, R4 ;  /* 0x000000040b1a7825 */ /* 0x000fe200078e0204 */
[----:B------:R-:W-:Y:S01]  /*01b0*/  LEA.HI R10, R6, R0, RZ, 0xa ;  /* 0x00000000060a7211 */ /* 0x000fe200078f50ff */
[----:B------:R-:W4:Y:S01]  /*01c0*/  LDG.E.EL R18, desc[UR4][R28.64] ;  /* 0x000000041c127981 */ /* 0x000f22000c2e1900 */
[----:B------:R-:W-:Y:S01]  /*01d0*/  IADD3 R17, R7, -R16, RZ ;  /* 0x8000001007117210 */ /* 0x000fe20007ffe0ff */
[----:B-----5:R-:W-:Y:S02]  /*01e0*/  IMAD.WIDE R14, R19, 0x4, R14 ;  /* 0x00000004130e7825 */ /* 0x020fe400078e020e */
[----:B------:R5:W4:Y:S01]  /*01f0*/  LDG.E.EL R0, desc[UR4][R26.64] ;  /* 0x000000041a007981 */ /* 0x000b22000c2e1900 */
[----:B------:R-:W-:Y:S01]  /*0200*/  SHF.R.S32.HI R10, RZ, 0xa, R10 ;  /* 0x0000000aff0a7819 */ /* 0x000fe2000001140a */
[----:B------:R-:W-:Y:S02]  /*0210*/  IMAD.WIDE R24, R11, 0x4, R8 ;  /* 0x000000040b187825 */ /* 0x000fe400078e0208 */
[----:B------:R-:W4:Y:S01]  /*0220*/  LDG.E.128 R4, desc[UR4][R14.64] ;  /* 0x000000040e047981 */ /* 0x000f22000c1e1d00 */
[----:B--2---:R-:W-:Y:S01]  /*0230*/  LEA.HI R21, R10, R10, RZ, 0x6 ;  /* 0x0000000a0a157211 */ /* 0x004fe200078f30ff */
[----:B0-----:R-:W-:-:S02]  /*0240*/  IMAD.WIDE R22, R17, 0x4, R2 ;  /* 0x0000000411167825 */ /* 0x001fc400078e0202 */
[----:B------:R-:W2:Y:S01]  /*0250*/  LDG.E.EL R24, desc[UR4][R24.64] ;  /* 0x0000000418187981 */ /* 0x000ea2000c2e1900 */
[----:B------:R-:W-:Y:S01]  /*0260*/  LOP3.LUT R21, R21, 0xffffffc0, RZ, 0xc0, !PT ;  /* 0xffffffc015157812 */ /* 0x000fe200078ec0ff */
[----:B-1----:R-:W-:Y:S02]  /*0270*/  IMAD.WIDE R16, R17, 0x4, R12 ;  /* 0x0000000411107825 */ /* 0x002fe400078e020c */
[----:B------:R-:W2:Y:S01]  /*0280*/  LDG.E.EL R22, desc[UR4][R22.64] ;  /* 0x0000000416167981 */ /* 0x000ea2000c2e1900 */
[----:B------:R-:W-:-:S03]  /*0290*/  IADD3 R21, R10, -R21, RZ ;  /* 0x800000150a157210 */ /* 0x000fc60007ffe0ff */
[----:B------:R0:W2:Y:S02]  /*02a0*/  LDG.E.128 R8, desc[UR4][R14.64+0x800] ;  /* 0x000800040e087981 */ /* 0x0000a4000c1e1d00 */
[C---:B-----5:R-:W-:Y:S02]  /*02b0*/  IMAD.WIDE R26, R21.reuse, 0x4, R2 ;  /* 0x00000004151a7825 */ /* 0x060fe400078e0202 */
[----:B------:R-:W5:Y:S02]  /*02c0*/  LDG.E.EL R17, desc[UR4][R16.64] ;  /* 0x0000000410117981 */ /* 0x000f64000c2e1900 */
[----:B------:R-:W-:Y:S02]  /*02d0*/  IMAD.WIDE R12, R21, 0x4, R12 ;  /* 0x00000004150c7825 */ /* 0x000fe400078e020c */
[----:B------:R-:W5:Y:S04]  /*02e0*/  LDG.E.EL R26, desc[UR4][R26.64] ;  /* 0x000000041a1a7981 */ /* 0x000f68000c2e1900 */
[----:B------:R1:W5:Y:S01]  /*02f0*/  LDG.E.EL R13, desc[UR4][R12.64] ;  /* 0x000000040c0d7981 */ /* 0x000362000c2e1900 */
[----:B------:R-:W-:-:S10]  /*0300*/  HFMA2.MMA R3, -RZ, RZ, 0.75, 0 ;  /* 0x3a000000ff037435 */ /* 0x000fd400000001ff */
[----:B---3--:R-:W-:-:S06]  /*0310*/  FFMA R20, R20, R3, 9.9999997473787516356e-06 ;  /* 0x3727c5ac14147423 */ /* 0x008fcc0000000003 */
[----:B------:R-:W3:Y:S01]  /*0320*/  MUFU.RSQ R20, R20 ;  /* 0x0000001400147308 */ /* 0x000ee20000001400 */
[----:B----4-:R-:W-:Y:S02]  /*0330*/  FFMA R0, R0, R3, 9.9999997473787516356e-06 ;  /* 0x3727c5ac00007423 */ /* 0x010fe40000000003 */
[----:B------:R-:W4:Y:S05]  /*0340*/  LDC.64 R2, c[0x0][0x238] ;  /* 0x00008e00ff027b82 */ /* 0x000f2a0000000a00 */
[----:B------:R-:W5:Y:S01]  /*0350*/  MUFU.RSQ R0, R0 ;  /* 0x0000000000007308 */ /* 0x000f620000001400 */
[--C-:B------:R-:W-:Y:S01]  /*0360*/  FADD R21, R4, -R18.reuse ;  /* 0x8000001204157221 */ /* 0x100fe20000000000 */
[--C-:B------:R-:W-:Y:S01]  /*0370*/  FADD R5, R5, -R18.reuse ;  /* 0x8000001205057221 */ /* 0x100fe20000000000 */
[--C-:B0-----:R-:W-:Y:S01]  /*0380*/  FADD R15, R6, -R18.reuse ;  /* 0x80000012060f7221 */ /* 0x101fe20000000000 */
[----:B------:R-:W-:Y:S01]  /*0390*/  FADD R7, R7, -R18 ;  /* 0x8000001207077221 */ /* 0x000fe20000000000 */
[C---:B---3--:R-:W-:Y:S01]  /*03a0*/  FMUL R4, R20.reuse, R21 ;  /* 0x0000001514047220 */ /* 0x048fe20000400000 */
[C---:B-1----:R-:W-:Y:S01]  /*03b0*/  FMUL R12, R20.reuse, R5 ;  /* 0x00000005140c7220 */ /* 0x042fe20000400000 */
[C---:B------:R-:W-:Y:S01]  /*03c0*/  FMUL R6, R20.reuse, R15 ;  /* 0x0000000f14067220 */ /* 0x040fe20000400000 */
[----:B------:R-:W-:Y:S01]  /*03d0*/  FMUL R20, R20, R7 ;  /* 0x0000000714147220 */ /* 0x000fe20000400000 */
[--C-:B--2---:R-:W-:Y:S01]  /*03e0*/  FADD R7, R8, -R24.reuse ;  /* 0x8000001808077221 */ /* 0x104fe20000000000 */
[--C-:B------:R-:W-:Y:S01]  /*03f0*/  FADD R9, R9, -R24.reuse ;  /* 0x8000001809097221 */ /* 0x100fe20000000000 */
[--C-:B------:R-:W-:Y:S01]  /*0400*/  FADD R15, R10, -R24.reuse ;  /* 0x800000180a0f7221 */ /* 0x100fe20000000000 */
[----:B------:R-:W-:Y:S01]  /*0410*/  FADD R11, R11, -R24 ;  /* 0x800000180b0b7221 */ /* 0x000fe20000000000 */
[--C-:B-----5:R-:W-:Y:S01]  /*0420*/  FFMA R20, R22, R20, R17.reuse ;  /* 0x0000001416147223 */ /* 0x120fe20000000011 */
[C---:B------:R-:W-:Y:S01]  /*0430*/  FMUL R7, R0.reuse, R7 ;  /* 0x0000000700077220 */ /* 0x040fe20000400000 */
[C---:B------:R-:W-:Y:S01]  /*0440*/  FMUL R10, R0.reuse, R9 ;  /* 0x00000009000a7220 */ /* 0x040fe20000400000 */
[C---:B------:R-:W-:Y:S01]  /*0450*/  FMUL R8, R0.reuse, R15 ;  /* 0x0000000f00087220 */ /* 0x040fe20000400000 */
[----:B------:R-:W-:Y:S01]  /*0460*/  FMUL R0, R0, R11 ;  /* 0x0000000b00007220 */ /* 0x000fe20000400000 */
[C-C-:B------:R-:W-:Y:S01]  /*0470*/  FFMA R4, R22.reuse, R4, R17.reuse ;  /* 0x0000000416047223 */ /* 0x140fe20000000011 */
[C-C-:B------:R-:W-:Y:S01]  /*0480*/  FFMA R5, R22.reuse, R12, R17.reuse ;  /* 0x0000000c16057223 */ /* 0x140fe20000000011 */
[----:B------:R-:W-:Y:S01]  /*0490*/  FFMA R6, R22, R6, R17 ;  /* 0x0000000616067223 */ /* 0x000fe20000000011 */
[C-C-:B------:R-:W-:Y:S01]  /*04a0*/  FFMA R9, R26.reuse, R7, R13.reuse ;  /* 0x000000071a097223 */ /* 0x140fe2000000000d */
[C-C-:B------:R-:W-:Y:S01]  /*04b0*/  FFMA R10, R26.reuse, R10, R13.reuse ;  /* 0x0000000a1a0a7223 */ /* 0x140fe2000000000d */
[C-C-:B------:R-:W-:Y:S01]  /*04c0*/  FFMA R8, R26.reuse, R8, R13.reuse ;  /* 0x000000081a087223 */ /* 0x140fe2000000000d */
[----:B------:R-:W-:Y:S01]  /*04d0*/  FFMA R0, R26, R0, R13 ;  /* 0x000000001a007223 */ /* 0x000fe2000000000d */
[----:B------:R-:W-:-:S02]  /*04e0*/  FSETP.GEU.AND P6, PT, R20, RZ, PT ;  /* 0x000000ff1400720b */ /* 0x000fc40003fce000 */
[----:B------:R-:W-:Y:S02]  /*04f0*/  FSETP.GEU.AND P0, PT, R6, RZ, PT ;  /* 0x000000ff0600720b */ /* 0x000fe40003f0e000 */
[----:B------:R-:W-:Y:S02]  /*0500*/  SEL R7, R20, RZ, P6 ;  /* 0x000000ff14077207 */ /* 0x000fe40003000000 */
[----:B------:R-:W-:Y:S02]  /*0510*/  FSETP.GEU.AND P1, PT, R5, RZ, PT ;  /* 0x000000ff0500720b */ /* 0x000fe40003f2e000 */
[----:B------:R-:W-:Y:S02]  /*0520*/  FSETP.GEU.AND P2, PT, R4, RZ, PT ;  /* 0x000000ff0400720b */ /* 0x000fe40003f4e000 */
[----:B------:R-:W-:Y:S02]  /*0530*/  FSETP.GEU.AND P3, PT, R0, RZ, PT ;  /* 0x000000ff0000720b */ /* 0x000fe40003f6e000 */
[----:B------:R-:W-:-:S02]  /*0540*/  FSETP.GEU.AND P4, PT, R8, RZ, PT ;  /* 0x000000ff0800720b */ /* 0x000fc40003f8e000 */
[----:B------:R-:W-:Y:S02]  /*0550*/  FSETP.GEU.AND P5, PT, R10, RZ, PT ;  /* 0x000000ff0a00720b */ /* 0x000fe40003fae000 */
[----:B------:R-:W-:Y:S01]  /*0560*/  FSETP.GEU.AND P6, PT, R9, RZ, PT ;  /* 0x000000ff0900720b */ /* 0x000fe20003fce000 */
[----:B----4-:R-:W-:Y:S01]  /*0570*/  IMAD.WIDE R2, R19, 0x4, R2 ;  /* 0x0000000413027825 */ /* 0x010fe200078e0202 */
[----:B------:R-:W-:Y:S02]  /*0580*/  SEL R6, R6, RZ, P0 ;  /* 0x000000ff06067207 */ /* 0x000fe40000000000 */
[----:B------:R-:W-:Y:S02]  /*0590*/  SEL R5, R5, RZ, P1 ;  /* 0x000000ff05057207 */ /* 0x000fe40000800000 */
[----:B------:R-:W-:Y:S02]  /*05a0*/  SEL R4, R4, RZ, P2 ;  /* 0x000000ff04047207 */ /* 0x000fe40001000000 */
[----:B------:R-:W-:-:S02]  /*05b0*/  SEL R15, R0, RZ, P3 ;  /* 0x000000ff000f7207 */ /* 0x000fc40001800000 */
[----:B------:R-:W-:Y:S02]  /*05c0*/  SEL R14, R8, RZ, P4 ;  /* 0x000000ff080e7207 */ /* 0x000fe40002000000 */
[----:B------:R-:W-:Y:S02]  /*05d0*/  SEL R13, R10, RZ, P5 ;  /* 0x000000ff0a0d7207 */ /* 0x000fe40002800000 */
[----:B------:R-:W-:Y:S01]  /*05e0*/  SEL R12, R9, RZ, P6 ;  /* 0x000000ff090c7207 */ /* 0x000fe20003000000 */
[----:B------:R-:W-:Y:S04]  /*05f0*/  STG.E.128 desc[UR4][R2.64], R4 ;  /* 0x0000000402007986 */ /* 0x000fe8000c101d04 */
[----:B------:R-:W-:Y:S01]  /*0600*/  STG.E.128 desc[UR4][R2.64+0x800], R12 ;  /* 0x0008000c02007986 */ /* 0x000fe2000c101d04 */
[----:B------:R-:W-:Y:S05]  /*0610*/  EXIT ;  /* 0x000000000000794d */ /* 0x000fea0003800000 */
.L_x_0:
[----:B------:R-:W-:-:S00]  /*0620*/  BRA `(.L_x_0) ;  /* 0xfffffffc00fc7947 */ /* 0x000fc0000383ffff */
[----:B------:R-:W-:-:S00]  /*0630*/  NOP ;  /* 0x0000000000007918 */ /* 0x000fc00000000000 */
        /* <DEDUP_REMOVED lines=12> */
.L_x_1:


//--------------------- .nv.global.init           --------------------------
	.section	.nv.global.init,"aw",@progbits
.nv.global.init:
	.type		_$_str,@object
	.size		_$_str,(.L_0 - _$_str)
_$_str:
        /*0000*/ 	.byte	0x5f, 0x5f, 0x43, 0x55, 0x44, 0x41, 0x5f, 0x46, 0x54, 0x5a, 0x00
.L_0:


//--------------------- .nv.constant0.triton_poi_fused_native_group_norm_relu_4 --------------------------
	.section	.nv.constant0.triton_poi_fused_native_group_norm_relu_4,"a",@progbits
	.sectionflags	@""
	.align	4
.nv.constant0.triton_poi_fused_native_group_norm_relu_4:
	.zero		580
